	.headerflags	@"EF_CUDA_TEXMODE_UNIFIED EF_CUDA_64BIT_ADDRESS EF_CUDA_ACCELERATORS EF_CUDA_SM90 EF_CUDA_VIRTUAL_SM(EF_CUDA_SM90)"
	.elftype	@"ET_EXEC"


//--------------------- .nv.info                  --------------------------
	.section	.nv.info,"",@"SHT_CUDA_INFO"
	.align	4


	//----- nvinfo : EIATTR_REGCOUNT
	.align		4
        /*0000*/ 	.byte	0x04, 0x2f
        /*0002*/ 	.short	(.L_1 - .L_0)
	.align		4
.L_0:
        /*0004*/ 	.word	index@(triton_poi_fused_convolution_relu_10)
        /*0008*/ 	.word	0x00000016


	//----- nvinfo : EIATTR_MIN_STACK_SIZE
	.align		4
.L_1:
        /*000c*/ 	.byte	0x04, 0x12
        /*000e*/ 	.short	(.L_3 - .L_2)
	.align		4
.L_2:
        /*0010*/ 	.word	index@(triton_poi_fused_convolution_relu_10)
        /*0014*/ 	.word	0x00000000


	//----- nvinfo : EIATTR_FRAME_SIZE
	.align		4
.L_3:
        /*0018*/ 	.byte	0x04, 0x11
        /*001a*/ 	.short	(.L_5 - .L_4)
	.align		4
.L_4:
        /*001c*/ 	.word	index@(triton_poi_fused_convolution_relu_10)
        /*0020*/ 	.word	0x00000000


	//----- nvinfo : EIATTR_MIN_STACK_SIZE
	.align		4
.L_5:
        /*0024*/ 	.byte	0x04, 0x12
        /*0026*/ 	.short	(.L_7 - .L_6)
	.align		4
.L_6:
        /*0028*/ 	.word	index@(triton_poi_fused_convolution_relu_10)
        /*002c*/ 	.word	0x00000000
.L_7:


//--------------------- .nv.info.triton_poi_fused_convolution_relu_10 --------------------------
	.section	.nv.info.triton_poi_fused_convolution_relu_10,"",@"SHT_CUDA_INFO"
	.sectionflags	@""
	.align	4


	//----- nvinfo : EIATTR_CUDA_API_VERSION
	.align		4
        /*0000*/ 	.byte	0x04, 0x37
        /*0002*/ 	.short	(.L_9 - .L_8)
.L_8:
        /*0004*/ 	.word	0x0000007c


	//----- nvinfo : EIATTR_KPARAM_INFO
	.align		4
.L_9:
        /*0008*/ 	.byte	0x04, 0x17
        /*000a*/ 	.short	(.L_11 - .L_10)
.L_10:
        /*000c*/ 	.word	0x00000000
        /*0010*/ 	.short	0x0005
        /*0012*/ 	.short	0x0024
        /*0014*/ 	.byte	0x00, 0xf0, 0x11, 0x00


	//----- nvinfo : EIATTR_KPARAM_INFO
	.align		4
.L_11:
        /*0018*/ 	.byte	0x04, 0x17
        /*001a*/ 	.short	(.L_13 - .L_12)
.L_12:
        /*001c*/ 	.word	0x00000000
        /*0020*/ 	.short	0x0004
        /*0022*/ 	.short	0x0020
        /*0024*/ 	.byte	0x00, 0xf0, 0x11, 0x00


	//----- nvinfo : EIATTR_KPARAM_INFO
	.align		4
.L_13:
        /*0028*/ 	.byte	0x04, 0x17
        /*002a*/ 	.short	(.L_15 - .L_14)
.L_14:
        /*002c*/ 	.word	0x00000000
        /*0030*/ 	.short	0x0003
        /*0032*/ 	.short	0x0018
        /*0034*/ 	.byte	0x00, 0xf4, 0x21, 0x00


	//----- nvinfo : EIATTR_KPARAM_INFO
	.align		4
.L_15:
        /*0038*/ 	.byte	0x04, 0x17
        /*003a*/ 	.short	(.L_17 - .L_16)
.L_16:
        /*003c*/ 	.word	0x00000000
        /*0040*/ 	.short	0x0002
        /*0042*/ 	.short	0x0010
        /*0044*/ 	.byte	0x00, 0xf4, 0x21, 0x00


	//----- nvinfo : EIATTR_KPARAM_INFO
	.align		4
.L_17:
        /*0048*/ 	.byte	0x04, 0x17
        /*004a*/ 	.short	(.L_19 - .L_18)
.L_18:
        /*004c*/ 	.word	0x00000000
        /*0050*/ 	.short	0x0001
        /*0052*/ 	.short	0x0008
        /*0054*/ 	.byte	0x00, 0xf4, 0x21, 0x00


	//----- nvinfo : EIATTR_KPARAM_INFO
	.align		4
.L_19:
        /*0058*/ 	.byte	0x04, 0x17
        /*005a*/ 	.short	(.L_21 - .L_20)
.L_20:
        /*005c*/ 	.word	0x00000000
        /*0060*/ 	.short	0x0000
        /*0062*/ 	.short	0x0000
        /*0064*/ 	.byte	0x00, 0xf4, 0x21, 0x00


	//----- nvinfo : EIATTR_SPARSE_MMA_MASK
	.align		4
.L_21:
        /*0068*/ 	.byte	0x03, 0x50
        /*006a*/ 	.short	0x0000


	//----- nvinfo : EIATTR_MAXREG_COUNT
	.align		4
        /*006c*/ 	.byte	0x03, 0x1b
        /*006e*/ 	.short	0x00ff


	//----- nvinfo : EIATTR_EXIT_INSTR_OFFSETS
	.align		4
        /*0070*/ 	.byte	0x04, 0x1c
        /*0072*/ 	.short	(.L_23 - .L_22)


	//   ....[0]....
.L_22:
        /*0074*/ 	.word	0x00000370


	//   ....[1]....
        /*0078*/ 	.word	0x00000390


	//----- nvinfo : EIATTR_REQNTID
	.align		4
.L_23:
        /*007c*/ 	.byte	0x04, 0x10
        /*007e*/ 	.short	(.L_25 - .L_24)
.L_24:
        /*0080*/ 	.word	0x00000080
        /*0084*/ 	.word	0x00000001
        /*0088*/ 	.word	0x00000001


	//----- nvinfo : EIATTR_CBANK_PARAM_SIZE
	.align		4
.L_25:
        /*008c*/ 	.byte	0x03, 0x19
        /*008e*/ 	.short	0x0028


	//----- nvinfo : EIATTR_PARAM_CBANK
	.align		4
        /*0090*/ 	.byte	0x04, 0x0a
        /*0092*/ 	.short	(.L_27 - .L_26)
	.align		4
.L_26:
        /*0094*/ 	.word	index@(.nv.constant0.triton_poi_fused_convolution_relu_10)
        /*0098*/ 	.short	0x0210
        /*009a*/ 	.short	0x0028


	//----- nvinfo : EIATTR_SW_WAR
	.align		4
.L_27:
        /*009c*/ 	.byte	0x04, 0x36
        /*009e*/ 	.short	(.L_29 - .L_28)
.L_28:
        /*00a0*/ 	.word	0x00000008
.L_29:


//--------------------- .nv.callgraph             --------------------------
	.section	.nv.callgraph,"",@"SHT_CUDA_CALLGRAPH"
	.align	4
	.sectionentsize	8
	.align		4
        /*0000*/ 	.word	0x00000000
	.align		4
        /*0004*/ 	.word	0xffffffff
	.align		4
        /*0008*/ 	.word	0x00000000
	.align		4
        /*000c*/ 	.word	0xfffffffe
	.align		4
        /*0010*/ 	.word	0x00000000
	.align		4
        /*0014*/ 	.word	0xfffffffd
	.align		4
        /*0018*/ 	.word	0x00000000
	.align		4
        /*001c*/ 	.word	0xfffffffc


//--------------------- .text.triton_poi_fused_convolution_relu_10 --------------------------
	.section	.text.triton_poi_fused_convolution_relu_10,"ax",@progbits
	.sectionflags	@"SHF_BARRIERS=1"
	.align	128
        .global         triton_poi_fused_convolution_relu_10
        .type           triton_poi_fused_convolution_relu_10,@function
        .size           triton_poi_fused_convolution_relu_10,(.L_x_1 - triton_poi_fused_convolution_relu_10)
        .other          triton_poi_fused_convolution_relu_10,@"STO_CUDA_ENTRY STV_DEFAULT"
triton_poi_fused_convolution_relu_10:
.text.triton_poi_fused_convolution_relu_10:
[----:B------:R-:W0:Y:S02]  /*0000*/  LDC R1, c[0x0][0x28] ;  /* 0x00000a00ff017b82 */ /* 0x000e240000000800 */
[----:B------:R-:W1:Y:S01]  /*0010*/  S2R R14, SR_TID.X ;  /* 0x00000000000e7919 */ /* 0x000e620000002100 */
[----:B------:R-:W2:Y:S01]  /*0020*/  LDC.64 R6, c[0x0][0x218] ;  /* 0x00008600ff067b82 */ /* 0x000ea20000000a00 */
[----:B------:R-:W-:Y:S01]  /*0030*/  CS2R R12, SRZ ;  /* 0x00000000000c7805 */ /* 0x000fe2000001ff00 */
[----:B------:R-:W-:Y:S01]  /*0040*/  ULDC.64 UR6, c[0x0][0x208] ;  /* 0x0000820000067ab9 */ /* 0x000fe20000000a00 */
[----:B------:R-:W3:Y:S01]  /*0050*/  S2R R2, SR_CTAID.Y ;  /* 0x0000000000027919 */ /* 0x000ee20000002600 */
[----:B------:R-:W4:Y:S04]  /*0060*/  S2R R0, SR_CTAID.X ;  /* 0x0000000000007919 */ /* 0x000f280000002500 */
[----:B------:R-:W5:Y:S01]  /*0070*/  LDC.64 R4, c[0x0][0x210] ;  /* 0x00008400ff047b82 */ /* 0x000f620000000a00 */
[----:B-1----:R-:W-:Y:S01]  /*0080*/  IMAD.SHL.U32 R3, R14, 0x2, RZ ;  /* 0x000000020e037824 */ /* 0x002fe200078e00ff */
[----:B---3--:R-:W-:-:S04]  /*0090*/  SHF.R.S32.HI R8, RZ, 0x17, R2 ;  /* 0x00000017ff087819 */ /* 0x008fc80000011402 */
[----:B------:R-:W-:Y:S02]  /*00a0*/  LOP3.LUT R9, R3, 0xfe, RZ, 0xc0, !PT ;  /* 0x000000fe03097812 */ /* 0x000fe400078ec0ff */
[----:B------:R-:W-:Y:S02]  /*00b0*/  SGXT R8, R8, 0x1 ;  /* 0x000000010808781a */ /* 0x000fe40000000200 */
[----:B------:R-:W-:Y:S02]  /*00c0*/  PRMT R3, R9, 0x6540, R2 ;  /* 0x0000654009037816 */ /* 0x000fe40000000002 */
[----:B----4-:R-:W-:Y:S02]  /*00d0*/  ISETP.GE.AND P2, PT, R0, 0x9, PT ;  /* 0x000000090000780c */ /* 0x010fe40003f46270 */
[----:B------:R-:W-:-:S04]  /*00e0*/  LEA.HI R8, R8, R3, RZ, 0x8 ;  /* 0x0000000308087211 */ /* 0x000fc800078f40ff */
[----:B------:R-:W-:-:S05]  /*00f0*/  LOP3.LUT R10, R8, 0xffffff00, RZ, 0xc0, !PT ;  /* 0xffffff00080a7812 */ /* 0x000fca00078ec0ff */
[----:B------:R-:W-:Y:S01]  /*0100*/  IMAD.IADD R11, R3, 0x1, -R10 ;  /* 0x00000001030b7824 */ /* 0x000fe200078e0a0a */
[----:B------:R-:W-:-:S03]  /*0110*/  SHF.R.S32.HI R3, RZ, 0x8, R8 ;  /* 0x00000008ff037819 */ /* 0x000fc60000011408 */
[----:B------:R-:W-:Y:S02]  /*0120*/  IMAD R8, R0, 0x100, R11 ;  /* 0x0000010000087824 */ /* 0x000fe400078e020b */
[----:B--2---:R-:W-:-:S04]  /*0130*/  IMAD.WIDE R6, R11, 0x4, R6 ;  /* 0x000000040b067825 */ /* 0x004fc800078e0206 */
[----:B------:R-:W-:Y:S02]  /*0140*/  IMAD R3, R3, 0x900, R8 ;  /* 0x0000090003037824 */ /* 0x000fe400078e0208 */
[----:B------:R-:W2:Y:S02]  /*0150*/  LDG.E.EL.64 R6, desc[UR6][R6.64] ;  /* 0x0000000606067981 */ /* 0x000ea4000c2e1b00 */
[----:B-----5:R-:W-:-:S05]  /*0160*/  IMAD.WIDE R4, R3, 0x4, R4 ;  /* 0x0000000403047825 */ /* 0x020fca00078e0204 */
[----:B------:R-:W2:Y:S01]  /*0170*/  @!P2 LDG.E.EL.64 R12, desc[UR6][R4.64] ;  /* 0x00000006040ca981 */ /* 0x000ea2000c2e1b00 */
[----:B------:R-:W1:Y:S01]  /*0180*/  S2UR UR5, SR_CgaCtaId ;  /* 0x00000000000579c3 */ /* 0x000e620000008800 */
[----:B------:R-:W-:Y:S01]  /*0190*/  UMOV UR4, 0x400 ;  /* 0x0000040000047882 */ /* 0x000fe20000000000 */
[----:B------:R-:W-:Y:S01]  /*01a0*/  LOP3.LUT R11, R14, 0x7f, RZ, 0xc0, !PT ;  /* 0x0000007f0e0b7812 */ /* 0x000fe200078ec0ff */
[----:B-1----:R-:W-:-:S06]  /*01b0*/  UPRMT UR4, UR5, 0x654, UR4 ;  /* 0x0000065405047896 */ /* 0x002fcc0008000004 */
[----:B------:R-:W-:Y:S02]  /*01c0*/  LEA R14, R9, UR4, 0x3 ;  /* 0x00000004090e7c11 */ /* 0x000fe4000f8e18ff */
[----:B------:R-:W-:-:S04]  /*01d0*/  LOP3.LUT R8, R11, 0x80, RZ, 0xfc, !PT ;  /* 0x000000800b087812 */ /* 0x000fc800078efcff */
[----:B------:R-:W-:Y:S02]  /*01e0*/  LEA R16, R8, UR4, 0x3 ;  /* 0x0000000408107c11 */ /* 0x000fe4000f8e18ff */
[----:B------:R-:W1:Y:S01]  /*01f0*/  LDC.64 R8, c[0x0][0x220] ;  /* 0x00008800ff087b82 */ /* 0x000e620000000a00 */
[----:B--2---:R-:W-:Y:S01]  /*0200*/  FSETP.GEU.AND P0, PT, R12, -R6, PT ;  /* 0x800000060c00720b */ /* 0x004fe20003f0e000 */
[----:B------:R-:W-:Y:S01]  /*0210*/  FADD R12, R6, R12 ;  /* 0x0000000c060c7221 */ /* 0x000fe20000000000 */
[----:B------:R-:W-:Y:S01]  /*0220*/  FADD R10, R7, R13 ;  /* 0x0000000d070a7221 */ /* 0x000fe20000000000 */
[----:B------:R-:W-:-:S04]  /*0230*/  FSETP.GEU.AND P1, PT, R13, -R7, PT ;  /* 0x800000070d00720b */ /* 0x000fc80003f2e000 */
[----:B------:R-:W2:Y:S01]  /*0240*/  LDC.64 R6, c[0x0][0x228] ;  /* 0x00008a00ff067b82 */ /* 0x000ea20000000a00 */
[----:B------:R-:W-:Y:S02]  /*0250*/  FSEL R4, R12, RZ, P0 ;  /* 0x000000ff0c047208 */ /* 0x000fe40000000000 */
[----:B------:R-:W-:-:S03]  /*0260*/  FSEL R5, R10, RZ, P1 ;  /* 0x000000ff0a057208 */ /* 0x000fc60000800000 */
[----:B------:R-:W-:Y:S04]  /*0270*/  STS [R14], R4 ;  /* 0x000000040e007388 */ /* 0x000fe80000000800 */
[----:B------:R-:W-:Y:S01]  /*0280*/  STS [R14+0x8], R5 ;  /* 0x000008050e007388 */ /* 0x000fe20000000800 */
[----:B------:R-:W-:Y:S01]  /*0290*/  BAR.SYNC.DEFER_BLOCKING 0x0 ;  /* 0x0000000000007b1d */ /* 0x000fe20000010000 */
[----:B------:R-:W-:Y:S01]  /*02a0*/  LEA R12, R11, UR4, 0x3 ;  /* 0x000000040b0c7c11 */ /* 0x000fe2000f8e18ff */
[----:B------:R-:W-:-:S04]  /*02b0*/  IMAD.SHL.U32 R10, R2, 0x100, RZ ;  /* 0x00000100020a7824 */ /* 0x000fc800078e00ff */
[----:B------:R-:W3:Y:S04]  /*02c0*/  LDS R17, [R12] ;  /* 0x000000000c117984 */ /* 0x000ee80000000800 */
[----:B------:R-:W4:Y:S01]  /*02d0*/  LDS R19, [R16] ;  /* 0x0000000010137984 */ /* 0x000f220000000800 */
[----:B------:R-:W-:Y:S02]  /*02e0*/  PRMT R13, R11, 0x6540, R2 ;  /* 0x000065400b0d7816 */ /* 0x000fe40000000002 */
[----:B------:R-:W-:-:S03]  /*02f0*/  LOP3.LUT R11, R10, 0x80, R11, 0xfe, !PT ;  /* 0x000000800a0b7812 */ /* 0x000fc600078efe0b */
[--C-:B------:R-:W-:Y:S02]  /*0300*/  IMAD R13, R13, 0x9, R0.reuse ;  /* 0x000000090d0d7824 */ /* 0x100fe400078e0200 */
[----:B------:R-:W-:Y:S02]  /*0310*/  IMAD R15, R11, 0x9, R0 ;  /* 0x000000090b0f7824 */ /* 0x000fe400078e0200 */
[----:B-1----:R-:W-:-:S04]  /*0320*/  IMAD.WIDE R10, R13, 0x4, R8 ;  /* 0x000000040d0a7825 */ /* 0x002fc800078e0208 */
[----:B------:R-:W-:-:S04]  /*0330*/  IMAD.WIDE R8, R15, 0x4, R8 ;  /* 0x000000040f087825 */ /* 0x000fc800078e0208 */
[----:B--2---:R-:W-:Y:S01]  /*0340*/  IMAD.WIDE R6, R3, 0x4, R6 ;  /* 0x0000000403067825 */ /* 0x004fe200078e0206 */
[----:B---3--:R1:W-:Y:S04]  /*0350*/  @!P2 STG.E desc[UR6][R10.64], R17 ;  /* 0x000000110a00a986 */ /* 0x0083e8000c101906 */
[----:B----4-:R1:W-:Y:S01]  /*0360*/  @!P2 STG.E desc[UR6][R8.64], R19 ;  /* 0x000000130800a986 */ /* 0x0103e2000c101906 */
[----:B------:R-:W-:Y:S05]  /*0370*/  @P2 EXIT ;  /* 0x000000000000294d */ /* 0x000fea0003800000 */
[----:B------:R-:W-:Y:S01]  /*0380*/  STG.E.64 desc[UR6][R6.64], R4 ;  /* 0x0000000406007986 */ /* 0x000fe2000c101b06 */
[----:B------:R-:W-:Y:S05]  /*0390*/  EXIT ;  /* 0x000000000000794d */ /* 0x000fea0003800000 */
.L_x_0:
[----:B------:R-:W-:-:S00]  /*03a0*/  BRA `(.L_x_0) ;  /* 0xfffffffc00fc7947 */ /* 0x000fc0000383ffff */
[----:B------:R-:W-:-:S00]  /*03b0*/  NOP ;  /* 0x0000000000007918 */ /* 0x000fc00000000000 */
        /* <DEDUP_REMOVED lines=12> */
.L_x_1:


//--------------------- .nv.shared.triton_poi_fused_convolution_relu_10 --------------------------
	.section	.nv.shared.triton_poi_fused_convolution_relu_10,"aw",@nobits
	.sectionflags	@""
	.align	16
	.zero		1024


//--------------------- .nv.constant0.triton_poi_fused_convolution_relu_10 --------------------------
	.section	.nv.constant0.triton_poi_fused_convolution_relu_10,"a",@progbits
	.sectionflags	@""
	.align	4
.nv.constant0.triton_poi_fused_convolution_relu_10:
	.zero		568
